//
// Generated by NVIDIA NVVM Compiler
//
// Compiler Build ID: CL-36424714
// Cuda compilation tools, release 13.0, V13.0.88
// Based on NVVM 20.0.0
//

.version 9.0
.target sm_100
.address_size 64

	// .globl	_Z25InitializeScanArrayKernelPiS_i

.visible .entry _Z25InitializeScanArrayKernelPiS_i(
	.param .u64 .ptr .align 1 _Z25InitializeScanArrayKernelPiS_i_param_0,
	.param .u64 .ptr .align 1 _Z25InitializeScanArrayKernelPiS_i_param_1,
	.param .u32 _Z25InitializeScanArrayKernelPiS_i_param_2
)
{
	.reg .pred 	%p<4>;
	.reg .b32 	%r<11>;
	.reg .b64 	%rd<9>;

	ld.param.u64 	%rd2, [_Z25InitializeScanArrayKernelPiS_i_param_0];
	ld.param.u64 	%rd3, [_Z25InitializeScanArrayKernelPiS_i_param_1];
	ld.param.u32 	%r5, [_Z25InitializeScanArrayKernelPiS_i_param_2];
	mov.u32 	%r6, %ntid.x;
	mov.u32 	%r7, %ctaid.x;
	mov.u32 	%r8, %tid.x;
	mad.lo.s32 	%r1, %r6, %r7, %r8;
	setp.ge.s32 	%p1, %r1, %r5;
	@%p1 bra 	$L__BB0_4;
	cvta.to.global.u64 	%rd4, %rd2;
	mul.wide.s32 	%rd5, %r1, 4;
	add.s64 	%rd1, %rd4, %rd5;
	ld.global.u32 	%r10, [%rd1];
	setp.gt.s32 	%p2, %r10, -2;
	@%p2 bra 	$L__BB0_3;
	sub.s32 	%r10, -2, %r10;
	st.global.u32 	[%rd1], %r10;
$L__BB0_3:
	setp.ne.s32 	%p3, %r10, -1;
	selp.u32 	%r9, 1, 0, %p3;
	cvta.to.global.u64 	%rd6, %rd3;
	add.s64 	%rd8, %rd6, %rd5;
	st.global.u32 	[%rd8], %r9;
$L__BB0_4:
	ret;

}
	// .globl	_Z28CollectActiveParticlesKernelPiS_S_i
.visible .entry _Z28CollectActiveParticlesKernelPiS_S_i(
	.param .u64 .ptr .align 1 _Z28CollectActiveParticlesKernelPiS_S_i_param_0,
	.param .u64 .ptr .align 1 _Z28CollectActiveParticlesKernelPiS_S_i_param_1,
	.param .u64 .ptr .align 1 _Z28CollectActiveParticlesKernelPiS_S_i_param_2,
	.param .u32 _Z28CollectActiveParticlesKernelPiS_S_i_param_3
)
{
	.reg .pred 	%p<3>;
	.reg .b32 	%r<8>;
	.reg .b64 	%rd<13>;

	ld.param.u64 	%rd1, [_Z28CollectActiveParticlesKernelPiS_S_i_param_0];
	ld.param.u64 	%rd2, [_Z28CollectActiveParticlesKernelPiS_S_i_param_1];
	ld.param.u64 	%rd3, [_Z28CollectActiveParticlesKernelPiS_S_i_param_2];
	ld.param.u32 	%r2, [_Z28CollectActiveParticlesKernelPiS_S_i_param_3];
	mov.u32 	%r3, %ntid.x;
	mov.u32 	%r4, %ctaid.x;
	mov.u32 	%r5, %tid.x;
	mad.lo.s32 	%r1, %r3, %r4, %r5;
	setp.ge.s32 	%p1, %r1, %r2;
	@%p1 bra 	$L__BB1_3;
	cvta.to.global.u64 	%rd4, %rd1;
	mul.wide.s32 	%rd5, %r1, 4;
	add.s64 	%rd6, %rd4, %rd5;
	ld.global.u32 	%r6, [%rd6];
	setp.eq.s32 	%p2, %r6, -1;
	@%p2 bra 	$L__BB1_3;
	cvta.to.global.u64 	%rd7, %rd2;
	add.s64 	%rd9, %rd7, %rd5;
	ld.global.u32 	%r7, [%rd9];
	cvta.to.global.u64 	%rd10, %rd3;
	mul.wide.s32 	%rd11, %r7, 4;
	add.s64 	%rd12, %rd10, %rd11;
	st.global.u32 	[%rd12], %r1;
$L__BB1_3:
	ret;

}


// ===== COMPILED SASS (sm_100) =====

	.target	sm_100

	.elftype	@"ET_EXEC"


//--------------------- .note.nv.tkinfo           --------------------------
	.section	.note.nv.tkinfo,"",@"SHT_NOTE"
	.sectionflags	@"SHF_NOTE_NV_TKINFO"
	.tkinfo
        /*0018*/ 	.word	0x00000002
        /*0030*/ 	.string	""
        /*0030*/ 	.string	"ptxas"
        /*0030*/ 	.string	"Cuda compilation tools, release 13.0, V13.0.88"
        /*0030*/ 	.string	"Build cuda_13.0.r13.0/compiler.36424714_0"
        /*0030*/ 	.string	"-arch sm_100 -m 64 "



//--------------------- .note.nv.cuinfo           --------------------------
	.section	.note.nv.cuinfo,"",@"SHT_NOTE"
	.sectionflags	@"SHF_NOTE_NV_CUINFO"
        /*0018*/ 	.short	0x0002
        /*001a*/ 	.short	0x0064
        /*001c*/ 	.short	0x0082
	.zero		2


//--------------------- .nv.info                  --------------------------
	.section	.nv.info,"",@"SHT_CUDA_INFO"
	.align	4


	//----- nvinfo : EIATTR_REGCOUNT
	.align		4
        /*0000*/ 	.byte	0x04, 0x2f
        /*0002*/ 	.short	(.L_1 - .L_0)
	.align		4
.L_0:
        /*0004*/ 	.word	index@(_Z25InitializeScanArrayKernelPiS_i)
        /*0008*/ 	.word	0x0000000c


	//----- nvinfo : EIATTR_FRAME_SIZE
	.align		4
.L_1:
        /*000c*/ 	.byte	0x04, 0x11
        /*000e*/ 	.short	(.L_3 - .L_2)
	.align		4
.L_2:
        /*0010*/ 	.word	index@(_Z25InitializeScanArrayKernelPiS_i)
        /*0014*/ 	.word	0x00000000


	//----- nvinfo : EIATTR_REGCOUNT
	.align		4
.L_3:
        /*0018*/ 	.byte	0x04, 0x2f
        /*001a*/ 	.short	(.L_5 - .L_4)
	.align		4
.L_4:
        /*001c*/ 	.word	index@(_Z28CollectActiveParticlesKernelPiS_S_i)
        /*0020*/ 	.word	0x0000000a


	//----- nvinfo : EIATTR_FRAME_SIZE
	.align		4
.L_5:
        /*0024*/ 	.byte	0x04, 0x11
        /*0026*/ 	.short	(.L_7 - .L_6)
	.align		4
.L_6:
        /*0028*/ 	.word	index@(_Z28CollectActiveParticlesKernelPiS_S_i)
        /*002c*/ 	.word	0x00000000


	//----- nvinfo : EIATTR_MIN_STACK_SIZE
	.align		4
.L_7:
        /*0030*/ 	.byte	0x04, 0x12
        /*0032*/ 	.short	(.L_9 - .L_8)
	.align		4
.L_8:
        /*0034*/ 	.word	index@(_Z28CollectActiveParticlesKernelPiS_S_i)
        /*0038*/ 	.word	0x00000000


	//----- nvinfo : EIATTR_MIN_STACK_SIZE
	.align		4
.L_9:
        /*003c*/ 	.byte	0x04, 0x12
        /*003e*/ 	.short	(.L_11 - .L_10)
	.align		4
.L_10:
        /*0040*/ 	.word	index@(_Z25InitializeScanArrayKernelPiS_i)
        /*0044*/ 	.word	0x00000000
.L_11:


//--------------------- .nv.compat                --------------------------
	.section	.nv.compat,"",@"SHT_CUDA_COMPAT_INFO"
	.align	4
        /*0000*/ 	.byte	0x02, 0x09, 0x00, 0x00, 0x02, 0x02, 0x01, 0x00, 0x02, 0x05, 0x05, 0x00, 0x03, 0x07, 0x01, 0x01
        /*0010*/ 	.byte	0x02, 0x03, 0x00, 0x00, 0x02, 0x06, 0x01, 0x00, 0x04, 0x0b, 0x08, 0x00, 0x09, 0x00, 0x00, 0x00
        /*0020*/ 	.byte	0x00, 0x00, 0x00, 0x00


//--------------------- .nv.info._Z28CollectActiveParticlesKernelPiS_S_i --------------------------
	.section	.nv.info._Z28CollectActiveParticlesKernelPiS_S_i,"",@"SHT_CUDA_INFO"
	.sectionflags	@""
	.align	4


	//----- nvinfo : EIATTR_CUDA_API_VERSION
	.align		4
        /*0000*/ 	.byte	0x04, 0x37
        /*0002*/ 	.short	(.L_13 - .L_12)
.L_12:
        /*0004*/ 	.word	0x00000082


	//----- nvinfo : EIATTR_KPARAM_INFO
	.align		4
.L_13:
        /*0008*/ 	.byte	0x04, 0x17
        /*000a*/ 	.short	(.L_15 - .L_14)
.L_14:
        /*000c*/ 	.word	0x00000000
        /*0010*/ 	.short	0x0003
        /*0012*/ 	.short	0x0018
        /*0014*/ 	.byte	0x00, 0xf0, 0x11, 0x00


	//----- nvinfo : EIATTR_KPARAM_INFO
	.align		4
.L_15:
        /*0018*/ 	.byte	0x04, 0x17
        /*001a*/ 	.short	(.L_17 - .L_16)
.L_16:
        /*001c*/ 	.word	0x00000000
        /*0020*/ 	.short	0x0002
        /*0022*/ 	.short	0x0010
        /*0024*/ 	.byte	0x00, 0xf5, 0x21, 0x00


	//----- nvinfo : EIATTR_KPARAM_INFO
	.align		4
.L_17:
        /*0028*/ 	.byte	0x04, 0x17
        /*002a*/ 	.short	(.L_19 - .L_18)
.L_18:
        /*002c*/ 	.word	0x00000000
        /*0030*/ 	.short	0x0001
        /*0032*/ 	.short	0x0008
        /*0034*/ 	.byte	0x00, 0xf5, 0x21, 0x00


	//----- nvinfo : EIATTR_KPARAM_INFO
	.align		4
.L_19:
        /*0038*/ 	.byte	0x04, 0x17
        /*003a*/ 	.short	(.L_21 - .L_20)
.L_20:
        /*003c*/ 	.word	0x00000000
        /*0040*/ 	.short	0x0000
        /*0042*/ 	.short	0x0000
        /*0044*/ 	.byte	0x00, 0xf5, 0x21, 0x00


	//----- nvinfo : EIATTR_SPARSE_MMA_MASK
	.align		4
.L_21:
        /*0048*/ 	.byte	0x03, 0x50
        /*004a*/ 	.short	0x0000


	//----- nvinfo : EIATTR_MAXREG_COUNT
	.align		4
        /*004c*/ 	.byte	0x03, 0x1b
        /*004e*/ 	.short	0x00ff


	//----- nvinfo : EIATTR_MERCURY_ISA_VERSION
	.align		4
        /*0050*/ 	.byte	0x03, 0x5f
        /*0052*/ 	.short	0x0101


	//----- nvinfo : EIATTR_VRC_CTA_INIT_COUNT
	.align		4
        /*0054*/ 	.byte	0x02, 0x4a
	.zero		1
	.zero		1


	//----- nvinfo : EIATTR_EXIT_INSTR_OFFSETS
	.align		4
        /*0058*/ 	.byte	0x04, 0x1c
        /*005a*/ 	.short	(.L_23 - .L_22)


	//   ....[0]....
.L_22:
        /*005c*/ 	.word	0x00000070


	//   ....[1]....
        /*0060*/ 	.word	0x000000d0


	//   ....[2]....
        /*0064*/ 	.word	0x00000140


	//----- nvinfo : EIATTR_CBANK_PARAM_SIZE
	.align		4
.L_23:
        /*0068*/ 	.byte	0x03, 0x19
        /*006a*/ 	.short	0x001c


	//----- nvinfo : EIATTR_PARAM_CBANK
	.align		4
        /*006c*/ 	.byte	0x04, 0x0a
        /*006e*/ 	.short	(.L_25 - .L_24)
	.align		4
.L_24:
        /*0070*/ 	.word	index@(.nv.constant0._Z28CollectActiveParticlesKernelPiS_S_i)
        /*0074*/ 	.short	0x0380
        /*0076*/ 	.short	0x001c


	//----- nvinfo : EIATTR_SW_WAR
	.align		4
.L_25:
        /*0078*/ 	.byte	0x04, 0x36
        /*007a*/ 	.short	(.L_27 - .L_26)
.L_26:
        /*007c*/ 	.word	0x00000008
.L_27:


//--------------------- .nv.info._Z25InitializeScanArrayKernelPiS_i --------------------------
	.section	.nv.info._Z25InitializeScanArrayKernelPiS_i,"",@"SHT_CUDA_INFO"
	.sectionflags	@""
	.align	4


	//----- nvinfo : EIATTR_CUDA_API_VERSION
	.align		4
        /*0000*/ 	.byte	0x04, 0x37
        /*0002*/ 	.short	(.L_29 - .L_28)
.L_28:
        /*0004*/ 	.word	0x00000082


	//----- nvinfo : EIATTR_KPARAM_INFO
	.align		4
.L_29:
        /*0008*/ 	.byte	0x04, 0x17
        /*000a*/ 	.short	(.L_31 - .L_30)
.L_30:
        /*000c*/ 	.word	0x00000000
        /*0010*/ 	.short	0x0002
        /*0012*/ 	.short	0x0010
        /*0014*/ 	.byte	0x00, 0xf0, 0x11, 0x00


	//----- nvinfo : EIATTR_KPARAM_INFO
	.align		4
.L_31:
        /*0018*/ 	.byte	0x04, 0x17
        /*001a*/ 	.short	(.L_33 - .L_32)
.L_32:
        /*001c*/ 	.word	0x00000000
        /*0020*/ 	.short	0x0001
        /*0022*/ 	.short	0x0008
        /*0024*/ 	.byte	0x00, 0xf5, 0x21, 0x00


	//----- nvinfo : EIATTR_KPARAM_INFO
	.align		4
.L_33:
        /*0028*/ 	.byte	0x04, 0x17
        /*002a*/ 	.short	(.L_35 - .L_34)
.L_34:
        /*002c*/ 	.word	0x00000000
        /*0030*/ 	.short	0x0000
        /*0032*/ 	.short	0x0000
        /*0034*/ 	.byte	0x00, 0xf5, 0x21, 0x00


	//----- nvinfo : EIATTR_SPARSE_MMA_MASK
	.align		4
.L_35:
        /*0038*/ 	.byte	0x03, 0x50
        /*003a*/ 	.short	0x0000


	//----- nvinfo : EIATTR_MAXREG_COUNT
	.align		4
        /*003c*/ 	.byte	0x03, 0x1b
        /*003e*/ 	.short	0x00ff


	//----- nvinfo : EIATTR_MERCURY_ISA_VERSION
	.align		4
        /*0040*/ 	.byte	0x03, 0x5f
        /*0042*/ 	.short	0x0101


	//----- nvinfo : EIATTR_VRC_CTA_INIT_COUNT
	.align		4
        /*0044*/ 	.byte	0x02, 0x4a
	.zero		1
	.zero		1


	//----- nvinfo : EIATTR_EXIT_INSTR_OFFSETS
	.align		4
        /*0048*/ 	.byte	0x04, 0x1c
        /*004a*/ 	.short	(.L_37 - .L_36)


	//   ....[0]....
.L_36:
        /*004c*/ 	.word	0x00000070


	//   ....[1]....
        /*0050*/ 	.word	0x00000140


	//----- nvinfo : EIATTR_CBANK_PARAM_SIZE
	.align		4
.L_37:
        /*0054*/ 	.byte	0x03, 0x19
        /*0056*/ 	.short	0x0014


	//----- nvinfo : EIATTR_PARAM_CBANK
	.align		4
        /*0058*/ 	.byte	0x04, 0x0a
        /*005a*/ 	.short	(.L_39 - .L_38)
	.align		4
.L_38:
        /*005c*/ 	.word	index@(.nv.constant0._Z25InitializeScanArrayKernelPiS_i)
        /*0060*/ 	.short	0x0380
        /*0062*/ 	.short	0x0014


	//----- nvinfo : EIATTR_SW_WAR
	.align		4
.L_39:
        /*0064*/ 	.byte	0x04, 0x36
        /*0066*/ 	.short	(.L_41 - .L_40)
.L_40:
        /*0068*/ 	.word	0x00000008
.L_41:


//--------------------- .nv.callgraph             --------------------------
	.section	.nv.callgraph,"",@"SHT_CUDA_CALLGRAPH"
	.align	4
	.sectionentsize	8
	.align		4
        /*0000*/ 	.word	0x00000000
	.align		4
        /*0004*/ 	.word	0xffffffff
	.align		4
        /*0008*/ 	.word	0x00000000
	.align		4
        /*000c*/ 	.word	0xfffffffe
	.align		4
        /*0010*/ 	.word	0x00000000
	.align		4
        /*0014*/ 	.word	0xfffffffd
	.align		4
        /*0018*/ 	.word	0x00000000
	.align		4
        /*001c*/ 	.word	0xfffffffc


//--------------------- .text._Z28CollectActiveParticlesKernelPiS_S_i --------------------------
	.section	.text._Z28CollectActiveParticlesKernelPiS_S_i,"ax",@progbits
	.align	128
        .global         _Z28CollectActiveParticlesKernelPiS_S_i
        .type           _Z28CollectActiveParticlesKernelPiS_S_i,@function
        .size           _Z28CollectActiveParticlesKernelPiS_S_i,(.L_x_2 - _Z28CollectActiveParticlesKernelPiS_S_i)
        .other          _Z28CollectActiveParticlesKernelPiS_S_i,@"STO_CUDA_ENTRY STV_DEFAULT"
_Z28CollectActiveParticlesKernelPiS_S_i:
.text._Z28CollectActiveParticlesKernelPiS_S_i:
[----:B------:R-:W-:Y:S01]  /*0000*/  LDC R1, c[0x0][0x37c] ;  /* 0x0000df00ff017b82 */ /* 0x000fe20000000800 */
[----:B------:R-:W0:Y:S01]  /*0010*/  S2R R7, SR_CTAID.X ;  /* 0x0000000000077919 */ /* 0x000e220000002500 */
[----:B------:R-:W0:Y:S01]  /*0020*/  LDCU UR4, c[0x0][0x360] ;  /* 0x00006c00ff0477ac */ /* 0x000e220008000800 */
[----:B------:R-:W0:Y:S01]  /*0030*/  S2R R0, SR_TID.X ;  /* 0x0000000000007919 */ /* 0x000e220000002100 */
[----:B------:R-:W1:Y:S01]  /*0040*/  LDCU UR5, c[0x0][0x398] ;  /* 0x00007300ff0577ac */ /* 0x000e620008000800 */
[----:B0-----:R-:W-:-:S05]  /*0050*/  IMAD R7, R7, UR4, R0 ;  /* 0x0000000407077c24 */ /* 0x001fca000f8e0200 */
[----:B-1----:R-:W-:-:S13]  /*0060*/  ISETP.GE.AND P0, PT, R7, UR5, PT ;  /* 0x0000000507007c0c */ /* 0x002fda000bf06270 */
[----:B------:R-:W-:Y:S05]  /*0070*/  @P0 EXIT ;  /* 0x000000000000094d */ /* 0x000fea0003800000 */
[----:B------:R-:W0:Y:S01]  /*0080*/  LDC.64 R2, c[0x0][0x380] ;  /* 0x0000e000ff027b82 */ /* 0x000e220000000a00 */
[----:B------:R-:W1:Y:S01]  /*0090*/  LDCU.64 UR4, c[0x0][0x358] ;  /* 0x00006b00ff0477ac */ /* 0x000e620008000a00 */
[----:B0-----:R-:W-:-:S06]  /*00a0*/  IMAD.WIDE R2, R7, 0x4, R2 ;  /* 0x0000000407027825 */ /* 0x001fcc00078e0202 */
[----:B-1----:R-:W2:Y:S02]  /*00b0*/  LDG.E R2, desc[UR4][R2.64] ;  /* 0x0000000402027981 */ /* 0x002ea4000c1e1900 */
[----:B--2---:R-:W-:-:S13]  /*00c0*/  ISETP.NE.AND P0, PT, R2, -0x1, PT ;  /* 0xffffffff0200780c */ /* 0x004fda0003f05270 */
[----:B------:R-:W-:Y:S05]  /*00d0*/  @!P0 EXIT ;  /* 0x000000000000894d */ /* 0x000fea0003800000 */
[----:B------:R-:W0:Y:S08]  /*00e0*/  LDC.64 R2, c[0x0][0x388] ;  /* 0x0000e200ff027b82 */ /* 0x000e300000000a00 */
[----:B------:R-:W1:Y:S01]  /*00f0*/  LDC.64 R4, c[0x0][0x390] ;  /* 0x0000e400ff047b82 */ /* 0x000e620000000a00 */
[----:B0-----:R-:W-:-:S06]  /*0100*/  IMAD.WIDE R2, R7, 0x4, R2 ;  /* 0x0000000407027825 */ /* 0x001fcc00078e0202 */
[----:B------:R-:W1:Y:S02]  /*0110*/  LDG.E R3, desc[UR4][R2.64] ;  /* 0x0000000402037981 */ /* 0x000e64000c1e1900 */
[----:B-1----:R-:W-:-:S05]  /*0120*/  IMAD.WIDE R4, R3, 0x4, R4 ;  /* 0x0000000403047825 */ /* 0x002fca00078e0204 */
[----:B------:R-:W-:Y:S01]  /*0130*/  STG.E desc[UR4][R4.64], R7 ;  /* 0x0000000704007986 */ /* 0x000fe2000c101904 */
[----:B------:R-:W-:Y:S05]  /*0140*/  EXIT ;  /* 0x000000000000794d */ /* 0x000fea0003800000 */
.L_x_0:
[----:B------:R-:W-:-:S00]  /*0150*/  BRA `(.L_x_0) ;  /* 0xfffffffc00fc7947 */ /* 0x000fc0000383ffff */
[----:B------:R-:W-:-:S00]  /*0160*/  NOP ;  /* 0x0000000000007918 */ /* 0x000fc00000000000 */
        /* <DEDUP_REMOVED lines=9> */
.L_x_2:


//--------------------- .text._Z25InitializeScanArrayKernelPiS_i --------------------------
	.section	.text._Z25InitializeScanArrayKernelPiS_i,"ax",@progbits
	.align	128
        .global         _Z25InitializeScanArrayKernelPiS_i
        .type           _Z25InitializeScanArrayKernelPiS_i,@function
        .size           _Z25InitializeScanArrayKernelPiS_i,(.L_x_3 - _Z25InitializeScanArrayKernelPiS_i)
        .other          _Z25InitializeScanArrayKernelPiS_i,@"STO_CUDA_ENTRY STV_DEFAULT"
_Z25InitializeScanArrayKernelPiS_i:
.text._Z25InitializeScanArrayKernelPiS_i:
        /* <DEDUP_REMOVED lines=9> */
[----:B------:R-:W1:Y:S07]  /*0090*/  LDCU.64 UR4, c[0x0][0x358] ;  /* 0x00006b00ff0477ac */ /* 0x000e6e0008000a00 */
[----:B------:R-:W2:Y:S01]  /*00a0*/  LDC.64 R4, c[0x0][0x388] ;  /* 0x0000e200ff047b82 */ /* 0x000ea20000000a00 */
[----:B0-----:R-:W-:-:S05]  /*00b0*/  IMAD.WIDE R2, R7, 0x4, R2 ;  /* 0x0000000407027825 */ /* 0x001fca00078e0202 */
[----:B-1----:R-:W3:Y:S01]  /*00c0*/  LDG.E R9, desc[UR4][R2.64] ;  /* 0x0000000402097981 */ /* 0x002ee2000c1e1900 */
[----:B--2---:R-:W-:Y:S01]  /*00d0*/  IMAD.WIDE R4, R7, 0x4, R4 ;  /* 0x0000000407047825 */ /* 0x004fe200078e0204 */
[----:B---3--:R-:W-:-:S13]  /*00e0*/  ISETP.GT.AND P1, PT, R9, -0x2, PT ;  /* 0xfffffffe0900780c */ /* 0x008fda0003f24270 */
[----:B------:R-:W-:-:S04]  /*00f0*/  @!P1 IADD3 R9, PT, PT, -R9, -0x2, RZ ;  /* 0xfffffffe09099810 */ /* 0x000fc80007ffe1ff */
[----:B------:R-:W-:Y:S01]  /*0100*/  ISETP.NE.AND P0, PT, R9, -0x1, PT ;  /* 0xffffffff0900780c */ /* 0x000fe20003f05270 */
[----:B------:R-:W-:Y:S03]  /*0110*/  @!P1 STG.E desc[UR4][R2.64], R9 ;  /* 0x0000000902009986 */ /* 0x000fe6000c101904 */
[----:B------:R-:W-:-:S05]  /*0120*/  SEL R7, RZ, 0x1, !P0 ;  /* 0x00000001ff077807 */ /* 0x000fca0004000000 */
[----:B------:R-:W-:Y:S01]  /*0130*/  STG.E desc[UR4][R4.64], R7 ;  /* 0x0000000704007986 */ /* 0x000fe2000c101904 */
[----:B------:R-:W-:Y:S05]  /*0140*/  EXIT ;  /* 0x000000000000794d */ /* 0x000fea0003800000 */
.L_x_1:
        /* <DEDUP_REMOVED lines=11> */
.L_x_3:


//--------------------- .nv.shared.reserved.0     --------------------------
	.section	.nv.shared.reserved.0,"aw",@nobits
	.weak		__nv_reservedSMEM_offset_0_alias
	.size		__nv_reservedSMEM_offset_0_alias, 0, 64
	.other		__nv_reservedSMEM_offset_0_alias,@"STO_CUDA_RESERVED_SHARED STV_DEFAULT"
__nv_reservedSMEM_offset_0_alias:
	.zero		0
	.zero		64


//--------------------- .nv.constant0._Z28CollectActiveParticlesKernelPiS_S_i --------------------------
	.section	.nv.constant0._Z28CollectActiveParticlesKernelPiS_S_i,"a",@progbits
	.sectionflags	@""
	.align	4
.nv.constant0._Z28CollectActiveParticlesKernelPiS_S_i:
	.zero		924


//--------------------- .nv.constant0._Z25InitializeScanArrayKernelPiS_i --------------------------
	.section	.nv.constant0._Z25InitializeScanArrayKernelPiS_i,"a",@progbits
	.sectionflags	@""
	.align	4
.nv.constant0._Z25InitializeScanArrayKernelPiS_i:
	.zero		916


//--------------------- SYMBOLS --------------------------

	.type		.nv.reservedSmem.offset0,@object
	.size		.nv.reservedSmem.offset0,0x4
